//
// Generated by NVIDIA NVVM Compiler
//
// Compiler Build ID: CL-36424714
// Cuda compilation tools, release 13.0, V13.0.88
// Based on NVVM 20.0.0
//

.version 9.0
.target sm_100
.address_size 64

	// .globl	_Z9iterationPPPdS1_S1_i

.visible .entry _Z9iterationPPPdS1_S1_i(
	.param .u64 .ptr .align 1 _Z9iterationPPPdS1_S1_i_param_0,
	.param .u64 .ptr .align 1 _Z9iterationPPPdS1_S1_i_param_1,
	.param .u64 .ptr .align 1 _Z9iterationPPPdS1_S1_i_param_2,
	.param .u32 _Z9iterationPPPdS1_S1_i_param_3
)
{
	.reg .pred 	%p<4>;
	.reg .b32 	%r<20>;
	.reg .b64 	%rd<49>;
	.reg .b64 	%fd<19>;

	ld.param.u64 	%rd1, [_Z9iterationPPPdS1_S1_i_param_0];
	ld.param.u64 	%rd2, [_Z9iterationPPPdS1_S1_i_param_1];
	ld.param.u64 	%rd3, [_Z9iterationPPPdS1_S1_i_param_2];
	ld.param.u32 	%r5, [_Z9iterationPPPdS1_S1_i_param_3];
	mov.u32 	%r6, %tid.x;
	mov.u32 	%r7, %ctaid.x;
	mov.u32 	%r8, %ntid.x;
	mad.lo.s32 	%r1, %r7, %r8, %r6;
	add.s32 	%r9, %r1, 1;
	mov.u32 	%r10, %tid.y;
	mov.u32 	%r11, %ctaid.y;
	mov.u32 	%r12, %ntid.y;
	mad.lo.s32 	%r13, %r11, %r12, %r10;
	mov.u32 	%r14, %tid.z;
	mov.u32 	%r15, %ctaid.z;
	mov.u32 	%r16, %ntid.z;
	mad.lo.s32 	%r17, %r15, %r16, %r14;
	setp.gt.s32 	%p1, %r9, %r5;
	max.s32 	%r18, %r13, %r17;
	setp.ge.s32 	%p2, %r18, %r5;
	or.pred  	%p3, %p2, %p1;
	@%p3 bra 	$L__BB0_2;
	cvta.to.global.u64 	%rd4, %rd2;
	cvta.to.global.u64 	%rd5, %rd3;
	cvta.to.global.u64 	%rd6, %rd1;
	add.s32 	%r19, %r5, 1;
	cvt.rn.f64.u32 	%fd1, %r19;
	mov.f64 	%fd2, 0d4000000000000000;
	div.rn.f64 	%fd3, %fd2, %fd1;
	mul.f64 	%fd4, %fd3, %fd3;
	mul.wide.s32 	%rd7, %r1, 8;
	add.s64 	%rd8, %rd4, %rd7;
	ld.global.u64 	%rd9, [%rd8];
	cvta.to.global.u64 	%rd10, %rd9;
	mul.wide.u32 	%rd11, %r13, 8;
	add.s64 	%rd12, %rd10, %rd11;
	ld.global.u64 	%rd13, [%rd12+8];
	cvta.to.global.u64 	%rd14, %rd13;
	mul.wide.u32 	%rd15, %r17, 8;
	add.s64 	%rd16, %rd14, %rd15;
	ld.global.f64 	%fd5, [%rd16+8];
	ld.global.u64 	%rd17, [%rd8+16];
	cvta.to.global.u64 	%rd18, %rd17;
	add.s64 	%rd19, %rd18, %rd11;
	ld.global.u64 	%rd20, [%rd19+8];
	cvta.to.global.u64 	%rd21, %rd20;
	add.s64 	%rd22, %rd21, %rd15;
	ld.global.f64 	%fd6, [%rd22+8];
	add.f64 	%fd7, %fd5, %fd6;
	ld.global.u64 	%rd23, [%rd8+8];
	cvta.to.global.u64 	%rd24, %rd23;
	add.s64 	%rd25, %rd24, %rd11;
	ld.global.u64 	%rd26, [%rd25];
	cvta.to.global.u64 	%rd27, %rd26;
	add.s64 	%rd28, %rd27, %rd15;
	ld.global.f64 	%fd8, [%rd28+8];
	add.f64 	%fd9, %fd7, %fd8;
	ld.global.u64 	%rd29, [%rd25+16];
	cvta.to.global.u64 	%rd30, %rd29;
	add.s64 	%rd31, %rd30, %rd15;
	ld.global.f64 	%fd10, [%rd31+8];
	add.f64 	%fd11, %fd9, %fd10;
	ld.global.u64 	%rd32, [%rd25+8];
	cvta.to.global.u64 	%rd33, %rd32;
	add.s64 	%rd34, %rd33, %rd15;
	ld.global.f64 	%fd12, [%rd34+16];
	add.f64 	%fd13, %fd11, %fd12;
	ld.global.f64 	%fd14, [%rd34];
	add.f64 	%fd15, %fd13, %fd14;
	add.s64 	%rd35, %rd5, %rd7;
	ld.global.u64 	%rd36, [%rd35+8];
	cvta.to.global.u64 	%rd37, %rd36;
	add.s64 	%rd38, %rd37, %rd11;
	ld.global.u64 	%rd39, [%rd38+8];
	cvta.to.global.u64 	%rd40, %rd39;
	add.s64 	%rd41, %rd40, %rd15;
	ld.global.f64 	%fd16, [%rd41+8];
	fma.rn.f64 	%fd17, %fd4, %fd16, %fd15;
	mul.f64 	%fd18, %fd17, 0d3FC5555555555555;
	add.s64 	%rd42, %rd6, %rd7;
	ld.global.u64 	%rd43, [%rd42+8];
	cvta.to.global.u64 	%rd44, %rd43;
	add.s64 	%rd45, %rd44, %rd11;
	ld.global.u64 	%rd46, [%rd45+8];
	cvta.to.global.u64 	%rd47, %rd46;
	add.s64 	%rd48, %rd47, %rd15;
	st.global.f64 	[%rd48+8], %fd18;
$L__BB0_2:
	ret;

}


// ===== COMPILED SASS (sm_100) =====

	.target	sm_100

	.elftype	@"ET_EXEC"


//--------------------- .note.nv.tkinfo           --------------------------
	.section	.note.nv.tkinfo,"",@"SHT_NOTE"
	.sectionflags	@"SHF_NOTE_NV_TKINFO"
	.tkinfo
        /*0018*/ 	.word	0x00000002
        /*0030*/ 	.string	""
        /*0030*/ 	.string	"ptxas"
        /*0030*/ 	.string	"Cuda compilation tools, release 13.0, V13.0.88"
        /*0030*/ 	.string	"Build cuda_13.0.r13.0/compiler.36424714_0"
        /*0030*/ 	.string	"-arch sm_100 -m 64 "



//--------------------- .note.nv.cuinfo           --------------------------
	.section	.note.nv.cuinfo,"",@"SHT_NOTE"
	.sectionflags	@"SHF_NOTE_NV_CUINFO"
        /*0018*/ 	.short	0x0002
        /*001a*/ 	.short	0x0064
        /*001c*/ 	.short	0x0082
	.zero		2


//--------------------- .nv.info                  --------------------------
	.section	.nv.info,"",@"SHT_CUDA_INFO"
	.align	4


	//----- nvinfo : EIATTR_REGCOUNT
	.align		4
        /*0000*/ 	.byte	0x04, 0x2f
        /*0002*/ 	.short	(.L_1 - .L_0)
	.align		4
.L_0:
        /*0004*/ 	.word	index@(_Z9iterationPPPdS1_S1_i)
        /*0008*/ 	.word	0x0000001c


	//----- nvinfo : EIATTR_FRAME_SIZE
	.align		4
.L_1:
        /*000c*/ 	.byte	0x04, 0x11
        /*000e*/ 	.short	(.L_3 - .L_2)
	.align		4
.L_2:
        /*0010*/ 	.word	index@($__internal_0_$__cuda_sm20_div_rn_f64_full)
        /*0014*/ 	.word	0x00000000


	//----- nvinfo : EIATTR_FRAME_SIZE
	.align		4
.L_3:
        /*0018*/ 	.byte	0x04, 0x11
        /*001a*/ 	.short	(.L_5 - .L_4)
	.align		4
.L_4:
        /*001c*/ 	.word	index@(_Z9iterationPPPdS1_S1_i)
        /*0020*/ 	.word	0x00000000


	//----- nvinfo : EIATTR_MIN_STACK_SIZE
	.align		4
.L_5:
        /*0024*/ 	.byte	0x04, 0x12
        /*0026*/ 	.short	(.L_7 - .L_6)
	.align		4
.L_6:
        /*0028*/ 	.word	index@(_Z9iterationPPPdS1_S1_i)
        /*002c*/ 	.word	0x00000000
.L_7:


//--------------------- .nv.compat                --------------------------
	.section	.nv.compat,"",@"SHT_CUDA_COMPAT_INFO"
	.align	4
        /*0000*/ 	.byte	0x02, 0x09, 0x00, 0x00, 0x02, 0x02, 0x01, 0x00, 0x02, 0x05, 0x05, 0x00, 0x03, 0x07, 0x01, 0x01
        /*0010*/ 	.byte	0x02, 0x03, 0x00, 0x00, 0x02, 0x06, 0x01, 0x00, 0x04, 0x0b, 0x08, 0x00, 0x01, 0x00, 0x00, 0x00
        /*0020*/ 	.byte	0x00, 0x00, 0x00, 0x00


//--------------------- .nv.info._Z9iterationPPPdS1_S1_i --------------------------
	.section	.nv.info._Z9iterationPPPdS1_S1_i,"",@"SHT_CUDA_INFO"
	.sectionflags	@""
	.align	4


	//----- nvinfo : EIATTR_CUDA_API_VERSION
	.align		4
        /*0000*/ 	.byte	0x04, 0x37
        /*0002*/ 	.short	(.L_9 - .L_8)
.L_8:
        /*0004*/ 	.word	0x00000082


	//----- nvinfo : EIATTR_KPARAM_INFO
	.align		4
.L_9:
        /*0008*/ 	.byte	0x04, 0x17
        /*000a*/ 	.short	(.L_11 - .L_10)
.L_10:
        /*000c*/ 	.word	0x00000000
        /*0010*/ 	.short	0x0003
        /*0012*/ 	.short	0x0018
        /*0014*/ 	.byte	0x00, 0xf0, 0x11, 0x00


	//----- nvinfo : EIATTR_KPARAM_INFO
	.align		4
.L_11:
        /*0018*/ 	.byte	0x04, 0x17
        /*001a*/ 	.short	(.L_13 - .L_12)
.L_12:
        /*001c*/ 	.word	0x00000000
        /*0020*/ 	.short	0x0002
        /*0022*/ 	.short	0x0010
        /*0024*/ 	.byte	0x00, 0xf5, 0x21, 0x00


	//----- nvinfo : EIATTR_KPARAM_INFO
	.align		4
.L_13:
        /*0028*/ 	.byte	0x04, 0x17
        /*002a*/ 	.short	(.L_15 - .L_14)
.L_14:
        /*002c*/ 	.word	0x00000000
        /*0030*/ 	.short	0x0001
        /*0032*/ 	.short	0x0008
        /*0034*/ 	.byte	0x00, 0xf5, 0x21, 0x00


	//----- nvinfo : EIATTR_KPARAM_INFO
	.align		4
.L_15:
        /*0038*/ 	.byte	0x04, 0x17
        /*003a*/ 	.short	(.L_17 - .L_16)
.L_16:
        /*003c*/ 	.word	0x00000000
        /*0040*/ 	.short	0x0000
        /*0042*/ 	.short	0x0000
        /*0044*/ 	.byte	0x00, 0xf5, 0x21, 0x00


	//----- nvinfo : EIATTR_SPARSE_MMA_MASK
	.align		4
.L_17:
        /*0048*/ 	.byte	0x03, 0x50
        /*004a*/ 	.short	0x0000


	//----- nvinfo : EIATTR_MAXREG_COUNT
	.align		4
        /*004c*/ 	.byte	0x03, 0x1b
        /*004e*/ 	.short	0x00ff


	//----- nvinfo : EIATTR_MERCURY_ISA_VERSION
	.align		4
        /*0050*/ 	.byte	0x03, 0x5f
        /*0052*/ 	.short	0x0101


	//----- nvinfo : EIATTR_VRC_CTA_INIT_COUNT
	.align		4
        /*0054*/ 	.byte	0x02, 0x4a
	.zero		1
	.zero		1


	//----- nvinfo : EIATTR_EXIT_INSTR_OFFSETS
	.align		4
        /*0058*/ 	.byte	0x04, 0x1c
        /*005a*/ 	.short	(.L_19 - .L_18)


	//   ....[0]....
.L_18:
        /*005c*/ 	.word	0x00000120


	//   ....[1]....
        /*0060*/ 	.word	0x00000550


	//----- nvinfo : EIATTR_CRS_STACK_SIZE
	.align		4
.L_19:
        /*0064*/ 	.byte	0x04, 0x1e
        /*0066*/ 	.short	(.L_21 - .L_20)
.L_20:
        /*0068*/ 	.word	0x00000000


	//----- nvinfo : EIATTR_CBANK_PARAM_SIZE
	.align		4
.L_21:
        /*006c*/ 	.byte	0x03, 0x19
        /*006e*/ 	.short	0x001c


	//----- nvinfo : EIATTR_PARAM_CBANK
	.align		4
        /*0070*/ 	.byte	0x04, 0x0a
        /*0072*/ 	.short	(.L_23 - .L_22)
	.align		4
.L_22:
        /*0074*/ 	.word	index@(.nv.constant0._Z9iterationPPPdS1_S1_i)
        /*0078*/ 	.short	0x0380
        /*007a*/ 	.short	0x001c


	//----- nvinfo : EIATTR_SW_WAR
	.align		4
.L_23:
        /*007c*/ 	.byte	0x04, 0x36
        /*007e*/ 	.short	(.L_25 - .L_24)
.L_24:
        /*0080*/ 	.word	0x00000008
.L_25:


//--------------------- .nv.callgraph             --------------------------
	.section	.nv.callgraph,"",@"SHT_CUDA_CALLGRAPH"
	.align	4
	.sectionentsize	8
	.align		4
        /*0000*/ 	.word	0x00000000
	.align		4
        /*0004*/ 	.word	0xffffffff
	.align		4
        /*0008*/ 	.word	0x00000000
	.align		4
        /*000c*/ 	.word	0xfffffffe
	.align		4
        /*0010*/ 	.word	0x00000000
	.align		4
        /*0014*/ 	.word	0xfffffffd
	.align		4
        /*0018*/ 	.word	0x00000000
	.align		4
        /*001c*/ 	.word	0xfffffffc


//--------------------- .text._Z9iterationPPPdS1_S1_i --------------------------
	.section	.text._Z9iterationPPPdS1_S1_i,"ax",@progbits
	.align	128
        .global         _Z9iterationPPPdS1_S1_i
        .type           _Z9iterationPPPdS1_S1_i,@function
        .size           _Z9iterationPPPdS1_S1_i,(.L_x_5 - _Z9iterationPPPdS1_S1_i)
        .other          _Z9iterationPPPdS1_S1_i,@"STO_CUDA_ENTRY STV_DEFAULT"
_Z9iterationPPPdS1_S1_i:
.text._Z9iterationPPPdS1_S1_i:
[----:B------:R-:W-:Y:S01]  /*0000*/  LDC R1, c[0x0][0x37c] ;  /* 0x0000df00ff017b82 */ /* 0x000fe20000000800 */
[----:B------:R-:W0:Y:S07]  /*0010*/  S2R R6, SR_TID.X ;  /* 0x0000000000067919 */ /* 0x000e2e0000002100 */
[----:B------:R-:W0:Y:S01]  /*0020*/  S2UR UR5, SR_CTAID.X ;  /* 0x00000000000579c3 */ /* 0x000e220000002500 */
[----:B------:R-:W1:Y:S01]  /*0030*/  LDCU UR4, c[0x0][0x398] ;  /* 0x00007300ff0477ac */ /* 0x000e620008000800 */
[----:B------:R-:W2:Y:S01]  /*0040*/  S2R R7, SR_TID.Z ;  /* 0x0000000000077919 */ /* 0x000ea20000002300 */
[----:B------:R-:W3:Y:S05]  /*0050*/  S2R R0, SR_TID.Y ;  /* 0x0000000000007919 */ /* 0x000eea0000002200 */
[----:B------:R-:W0:Y:S08]  /*0060*/  LDC R3, c[0x0][0x360] ;  /* 0x0000d800ff037b82 */ /* 0x000e300000000800 */
[----:B------:R-:W3:Y:S08]  /*0070*/  LDC R5, c[0x0][0x364] ;  /* 0x0000d900ff057b82 */ /* 0x000ef00000000800 */
[----:B------:R-:W2:Y:S08]  /*0080*/  S2UR UR7, SR_CTAID.Z ;  /* 0x00000000000779c3 */ /* 0x000eb00000002700 */
[----:B------:R-:W2:Y:S01]  /*0090*/  LDC R2, c[0x0][0x368] ;  /* 0x0000da00ff027b82 */ /* 0x000ea20000000800 */
[----:B0-----:R-:W-:-:S07]  /*00a0*/  IMAD R6, R3, UR5, R6 ;  /* 0x0000000503067c24 */ /* 0x001fce000f8e0206 */
[----:B------:R-:W3:Y:S01]  /*00b0*/  S2UR UR6, SR_CTAID.Y ;  /* 0x00000000000679c3 */ /* 0x000ee20000002600 */
[----:B--2---:R-:W-:Y:S02]  /*00c0*/  IMAD R7, R2, UR7, R7 ;  /* 0x0000000702077c24 */ /* 0x004fe4000f8e0207 */
[----:B------:R-:W-:-:S05]  /*00d0*/  VIADD R2, R6, 0x1 ;  /* 0x0000000106027836 */ /* 0x000fca0000000000 */
[----:B-1----:R-:W-:Y:S01]  /*00e0*/  ISETP.GT.AND P0, PT, R2, UR4, PT ;  /* 0x0000000402007c0c */ /* 0x002fe2000bf04270 */
[----:B---3--:R-:W-:-:S05]  /*00f0*/  IMAD R0, R5, UR6, R0 ;  /* 0x0000000605007c24 */ /* 0x008fca000f8e0200 */
[----:B------:R-:W-:-:S04]  /*0100*/  VIMNMX R2, PT, PT, R0, R7, !PT ;  /* 0x0000000700027248 */ /* 0x000fc80007fe0100 */
[----:B------:R-:W-:-:S13]  /*0110*/  ISETP.GE.OR P0, PT, R2, UR4, P0 ;  /* 0x0000000402007c0c */ /* 0x000fda0008706670 */
[----:B------:R-:W-:Y:S05]  /*0120*/  @P0 EXIT ;  /* 0x000000000000094d */ /* 0x000fea0003800000 */
[----:B------:R-:W-:Y:S01]  /*0130*/  UIADD3 UR4, UPT, UPT, UR4, 0x1, URZ ;  /* 0x0000000104047890 */ /* 0x000fe2000fffe0ff */
[----:B------:R-:W-:-:S08]  /*0140*/  IMAD.MOV.U32 R2, RZ, RZ, 0x1 ;  /* 0x00000001ff027424 */ /* 0x000fd000078e00ff */
[----:B------:R-:W0:Y:S02]  /*0150*/  I2F.F64.U32 R4, UR4 ;  /* 0x0000000400047d12 */ /* 0x000e240008201800 */
[----:B------:R-:W1:Y:S06]  /*0160*/  LDCU.64 UR4, c[0x0][0x358] ;  /* 0x00006b00ff0477ac */ /* 0x000e6c0008000a00 */
[----:B0-----:R-:W0:Y:S02]  /*0170*/  MUFU.RCP64H R3, R5 ;  /* 0x0000000500037308 */ /* 0x001e240000001800 */
[----:B0-----:R-:W-:-:S08]  /*0180*/  DFMA R8, -R4, R2, 1 ;  /* 0x3ff000000408742b */ /* 0x001fd00000000102 */
[----:B------:R-:W-:-:S08]  /*0190*/  DFMA R8, R8, R8, R8 ;  /* 0x000000080808722b */ /* 0x000fd00000000008 */
[----:B------:R-:W-:-:S08]  /*01a0*/  DFMA R8, R2, R8, R2 ;  /* 0x000000080208722b */ /* 0x000fd00000000002 */
[----:B------:R-:W-:-:S08]  /*01b0*/  DFMA R2, -R4, R8, 1 ;  /* 0x3ff000000402742b */ /* 0x000fd00000000108 */
[----:B------:R-:W-:-:S08]  /*01c0*/  DFMA R2, R8, R2, R8 ;  /* 0x000000020802722b */ /* 0x000fd00000000008 */
[----:B------:R-:W-:-:S08]  /*01d0*/  DMUL R8, R2, 2 ;  /* 0x4000000002087828 */ /* 0x000fd00000000000 */
[----:B------:R-:W-:-:S08]  /*01e0*/  DFMA R10, -R4, R8, 2 ;  /* 0x40000000040a742b */ /* 0x000fd00000000108 */
[----:B------:R-:W-:-:S10]  /*01f0*/  DFMA R2, R2, R10, R8 ;  /* 0x0000000a0202722b */ /* 0x000fd40000000008 */
[----:B------:R-:W-:-:S05]  /*0200*/  FFMA R8, RZ, R5, R3 ;  /* 0x00000005ff087223 */ /* 0x000fca0000000003 */
[----:B------:R-:W-:-:S13]  /*0210*/  FSETP.GT.AND P0, PT, |R8|, 1.469367938527859385e-39, PT ;  /* 0x001000000800780b */ /* 0x000fda0003f04200 */
[----:B-1----:R-:W-:Y:S05]  /*0220*/  @P0 BRA `(.L_x_0) ;  /* 0x0000000000080947 */ /* 0x002fea0003800000 */
[----:B------:R-:W-:-:S07]  /*0230*/  MOV R8, 0x250 ;  /* 0x0000025000087802 */ /* 0x000fce0000000f00 */
[----:B------:R-:W-:Y:S05]  /*0240*/  CALL.REL.NOINC `($__internal_0_$__cuda_sm20_div_rn_f64_full) ;  /* 0x0000000000c47944 */ /* 0x000fea0003c00000 */
.L_x_0:
[----:B------:R-:W0:Y:S08]  /*0250*/  LDC.64 R4, c[0x0][0x388] ;  /* 0x0000e200ff047b82 */ /* 0x000e300000000a00 */
[----:B------:R-:W1:Y:S01]  /*0260*/  LDC.64 R10, c[0x0][0x390] ;  /* 0x0000e400ff0a7b82 */ /* 0x000e620000000a00 */
[----:B0-----:R-:W-:-:S05]  /*0270*/  IMAD.WIDE R4, R6, 0x8, R4 ;  /* 0x0000000806047825 */ /* 0x001fca00078e0204 */
[----:B------:R-:W2:Y:S04]  /*0280*/  LDG.E.64 R8, desc[UR4][R4.64] ;  /* 0x0000000404087981 */ /* 0x000ea8000c1e1b00 */
[----:B------:R-:W3:Y:S04]  /*0290*/  LDG.E.64 R12, desc[UR4][R4.64+0x10] ;  /* 0x00001004040c7981 */ /* 0x000ee8000c1e1b00 */
[----:B------:R-:W4:Y:S01]  /*02a0*/  LDG.E.64 R18, desc[UR4][R4.64+0x8] ;  /* 0x0000080404127981 */ /* 0x000f22000c1e1b00 */
[----:B-1----:R-:W-:-:S06]  /*02b0*/  IMAD.WIDE R10, R6, 0x8, R10 ;  /* 0x00000008060a7825 */ /* 0x002fcc00078e020a */
[----:B------:R-:W5:Y:S01]  /*02c0*/  LDG.E.64 R10, desc[UR4][R10.64+0x8] ;  /* 0x000008040a0a7981 */ /* 0x000f62000c1e1b00 */
[----:B--2---:R-:W-:-:S04]  /*02d0*/  IMAD.WIDE.U32 R16, R0, 0x8, R8 ;  /* 0x0000000800107825 */ /* 0x004fc800078e0008 */
[C---:B---3--:R-:W-:Y:S02]  /*02e0*/  IMAD.WIDE.U32 R14, R0.reuse, 0x8, R12 ;  /* 0x00000008000e7825 */ /* 0x048fe400078e000c */
[----:B------:R-:W2:Y:S01]  /*02f0*/  LDG.E.64 R16, desc[UR4][R16.64+0x8] ;  /* 0x0000080410107981 */ /* 0x000ea2000c1e1b00 */
[----:B------:R-:W0:Y:S03]  /*0300*/  LDC.64 R12, c[0x0][0x380] ;  /* 0x0000e000ff0c7b82 */ /* 0x000e260000000a00 */
[----:B------:R-:W3:Y:S01]  /*0310*/  LDG.E.64 R14, desc[UR4][R14.64+0x8] ;  /* 0x000008040e0e7981 */ /* 0x000ee2000c1e1b00 */
[----:B----4-:R-:W-:-:S05]  /*0320*/  IMAD.WIDE.U32 R20, R0, 0x8, R18 ;  /* 0x0000000800147825 */ /* 0x010fca00078e0012 */
[----:B------:R-:W4:Y:S04]  /*0330*/  LDG.E.64 R18, desc[UR4][R20.64] ;  /* 0x0000000414127981 */ /* 0x000f28000c1e1b00 */
[----:B------:R-:W4:Y:S04]  /*0340*/  LDG.E.64 R8, desc[UR4][R20.64+0x10] ;  /* 0x0000100414087981 */ /* 0x000f28000c1e1b00 */
[----:B------:R-:W4:Y:S01]  /*0350*/  LDG.E.64 R4, desc[UR4][R20.64+0x8] ;  /* 0x0000080414047981 */ /* 0x000f22000c1e1b00 */
[----:B-----5:R-:W-:-:S05]  /*0360*/  IMAD.WIDE.U32 R22, R0, 0x8, R10 ;  /* 0x0000000800167825 */ /* 0x020fca00078e000a */
[----:B------:R-:W5:Y:S01]  /*0370*/  LDG.E.64 R10, desc[UR4][R22.64+0x8] ;  /* 0x00000804160a7981 */ /* 0x000f62000c1e1b00 */
[----:B0-----:R-:W-:-:S06]  /*0380*/  IMAD.WIDE R12, R6, 0x8, R12 ;  /* 0x00000008060c7825 */ /* 0x001fcc00078e020c */
[----:B------:R-:W5:Y:S01]  /*0390*/  LDG.E.64 R12, desc[UR4][R12.64+0x8] ;  /* 0x000008040c0c7981 */ /* 0x000f62000c1e1b00 */
[----:B--2---:R-:W-:-:S04]  /*03a0*/  IMAD.WIDE.U32 R16, R7, 0x8, R16 ;  /* 0x0000000807107825 */ /* 0x004fc800078e0010 */
[C---:B---3--:R-:W-:Y:S02]  /*03b0*/  IMAD.WIDE.U32 R14, R7.reuse, 0x8, R14 ;  /* 0x00000008070e7825 */ /* 0x048fe400078e000e */
[----:B------:R-:W2:Y:S04]  /*03c0*/  LDG.E.64 R16, desc[UR4][R16.64+0x8] ;  /* 0x0000080410107981 */ /* 0x000ea8000c1e1b00 */
[----:B------:R-:W2:Y:S01]  /*03d0*/  LDG.E.64 R14, desc[UR4][R14.64+0x8] ;  /* 0x000008040e0e7981 */ /* 0x000ea2000c1e1b00 */
[----:B----4-:R-:W-:-:S04]  /*03e0*/  IMAD.WIDE.U32 R18, R7, 0x8, R18 ;  /* 0x0000000807127825 */ /* 0x010fc800078e0012 */
[C---:B------:R-:W-:Y:S02]  /*03f0*/  IMAD.WIDE.U32 R8, R7.reuse, 0x8, R8 ;  /* 0x0000000807087825 */ /* 0x040fe400078e0008 */
[----:B------:R-:W3:Y:S04]  /*0400*/  LDG.E.64 R18, desc[UR4][R18.64+0x8] ;  /* 0x0000080412127981 */ /* 0x000ee8000c1e1b00 */
[----:B------:R-:W4:Y:S01]  /*0410*/  LDG.E.64 R8, desc[UR4][R8.64+0x8] ;  /* 0x0000080408087981 */ /* 0x000f22000c1e1b00 */
[----:B------:R-:W-:-:S05]  /*0420*/  IMAD.WIDE.U32 R24, R7, 0x8, R4 ;  /* 0x0000000807187825 */ /* 0x000fca00078e0004 */
[----:B------:R-:W4:Y:S01]  /*0430*/  LDG.E.64 R22, desc[UR4][R24.64+0x10] ;  /* 0x0000100418167981 */ /* 0x000f22000c1e1b00 */
[----:B-----5:R-:W-:-:S03]  /*0440*/  IMAD.WIDE.U32 R4, R7, 0x8, R10 ;  /* 0x0000000807047825 */ /* 0x020fc600078e000a */
[----:B------:R-:W5:Y:S04]  /*0450*/  LDG.E.64 R20, desc[UR4][R24.64] ;  /* 0x0000000418147981 */ /* 0x000f68000c1e1b00 */
[----:B------:R-:W5:Y:S01]  /*0460*/  LDG.E.64 R4, desc[UR4][R4.64+0x8] ;  /* 0x0000080404047981 */ /* 0x000f62000c1e1b00 */
[----:B------:R-:W-:-:S06]  /*0470*/  IMAD.WIDE.U32 R10, R0, 0x8, R12 ;  /* 0x00000008000a7825 */ /* 0x000fcc00078e000c */
[----:B------:R-:W5:Y:S01]  /*0480*/  LDG.E.64 R10, desc[UR4][R10.64+0x8] ;  /* 0x000008040a0a7981 */ /* 0x000f62000c1e1b00 */
[----:B------:R-:W-:Y:S01]  /*0490*/  DMUL R2, R2, R2 ;  /* 0x0000000202027228 */ /* 0x000fe20000000000 */
[----:B------:R-:W-:Y:S01]  /*04a0*/  UMOV UR6, 0x55555555 ;  /* 0x5555555500067882 */ /* 0x000fe20000000000 */
[----:B------:R-:W-:Y:S01]  /*04b0*/  UMOV UR7, 0x3fc55555 ;  /* 0x3fc5555500077882 */ /* 0x000fe20000000000 */
[----:B--2---:R-:W-:-:S08]  /*04c0*/  DADD R14, R16, R14 ;  /* 0x00000000100e7229 */ /* 0x004fd0000000000e */
[----:B---3--:R-:W-:-:S08]  /*04d0*/  DADD R14, R14, R18 ;  /* 0x000000000e0e7229 */ /* 0x008fd00000000012 */
[----:B----4-:R-:W-:-:S08]  /*04e0*/  DADD R14, R14, R8 ;  /* 0x000000000e0e7229 */ /* 0x010fd00000000008 */
[----:B------:R-:W-:-:S08]  /*04f0*/  DADD R14, R14, R22 ;  /* 0x000000000e0e7229 */ /* 0x000fd00000000016 */
[----:B-----5:R-:W-:-:S08]  /*0500*/  DADD R14, R14, R20 ;  /* 0x000000000e0e7229 */ /* 0x020fd00000000014 */
[----:B------:R-:W-:Y:S01]  /*0510*/  DFMA R2, R2, R4, R14 ;  /* 0x000000040202722b */ /* 0x000fe2000000000e */
[----:B------:R-:W-:-:S07]  /*0520*/  IMAD.WIDE.U32 R4, R7, 0x8, R10 ;  /* 0x0000000807047825 */ /* 0x000fce00078e000a */
[----:B------:R-:W-:-:S07]  /*0530*/  DMUL R2, R2, UR6 ;  /* 0x0000000602027c28 */ /* 0x000fce0008000000 */
[----:B------:R-:W-:Y:S01]  /*0540*/  STG.E.64 desc[UR4][R4.64+0x8], R2 ;  /* 0x0000080204007986 */ /* 0x000fe2000c101b04 */
[----:B------:R-:W-:Y:S05]  /*0550*/  EXIT ;  /* 0x000000000000794d */ /* 0x000fea0003800000 */
        .weak           $__internal_0_$__cuda_sm20_div_rn_f64_full
        .type           $__internal_0_$__cuda_sm20_div_rn_f64_full,@function
        .size           $__internal_0_$__cuda_sm20_div_rn_f64_full,(.L_x_5 - $__internal_0_$__cuda_sm20_div_rn_f64_full)
$__internal_0_$__cuda_sm20_div_rn_f64_full:
[C---:B------:R-:W-:Y:S01]  /*0560*/  FSETP.GEU.AND P0, PT, |R5|.reuse, 1.469367938527859385e-39, PT ;  /* 0x001000000500780b */ /* 0x040fe20003f0e200 */
[----:B------:R-:W-:Y:S01]  /*0570*/  IMAD.MOV.U32 R19, RZ, RZ, 0x40000000 ;  /* 0x40000000ff137424 */ /* 0x000fe200078e00ff */
[----:B------:R-:W-:Y:S01]  /*0580*/  LOP3.LUT R2, R5, 0x800fffff, RZ, 0xc0, !PT ;  /* 0x800fffff05027812 */ /* 0x000fe200078ec0ff */
[----:B------:R-:W-:Y:S01]  /*0590*/  IMAD.MOV.U32 R9, RZ, RZ, 0x1ca00000 ;  /* 0x1ca00000ff097424 */ /* 0x000fe200078e00ff */
[----:B------:R-:W-:Y:S01]  /*05a0*/  MOV R10, 0x1 ;  /* 0x00000001000a7802 */ /* 0x000fe20000000f00 */
[----:B------:R-:W-:Y:S01]  /*05b0*/  VIADD R20, R19, 0xffffffff ;  /* 0xffffffff13147836 */ /* 0x000fe20000000000 */
[----:B------:R-:W-:Y:S01]  /*05c0*/  LOP3.LUT R3, R2, 0x3ff00000, RZ, 0xfc, !PT ;  /* 0x3ff0000002037812 */ /* 0x000fe200078efcff */
[----:B------:R-:W-:Y:S01]  /*05d0*/  IMAD.MOV.U32 R2, RZ, RZ, R4 ;  /* 0x000000ffff027224 */ /* 0x000fe200078e0004 */
[----:B------:R-:W-:Y:S01]  /*05e0*/  LOP3.LUT R16, R5, 0x7ff00000, RZ, 0xc0, !PT ;  /* 0x7ff0000005107812 */ /* 0x000fe200078ec0ff */
[----:B------:R-:W-:-:S03]  /*05f0*/  IMAD.MOV.U32 R14, RZ, RZ, RZ ;  /* 0x000000ffff0e7224 */ /* 0x000fc600078e00ff */
[----:B------:R-:W-:Y:S01]  /*0600*/  ISETP.LE.U32.AND P1, PT, R16, 0x40000000, PT ;  /* 0x400000001000780c */ /* 0x000fe20003f23070 */
[----:B------:R-:W-:Y:S01]  /*0610*/  @!P0 DMUL R2, R4, 8.98846567431157953865e+307 ;  /* 0x7fe0000004028828 */ /* 0x000fe20000000000 */
[----:B------:R-:W-:Y:S02]  /*0620*/  MOV R18, R16 ;  /* 0x0000001000127202 */ /* 0x000fe40000000f00 */
[----:B------:R-:W-:-:S03]  /*0630*/  SEL R15, R9, 0x63400000, !P1 ;  /* 0x63400000090f7807 */ /* 0x000fc60004800000 */
[----:B------:R-:W0:Y:S04]  /*0640*/  MUFU.RCP64H R11, R3 ;  /* 0x00000003000b7308 */ /* 0x000e280000001800 */
[----:B------:R-:W-:Y:S02]  /*0650*/  @!P0 LOP3.LUT R18, R3, 0x7ff00000, RZ, 0xc0, !PT ;  /* 0x7ff0000003128812 */ /* 0x000fe400078ec0ff */
[----:B------:R-:W-:-:S03]  /*0660*/  ISETP.GT.U32.AND P0, PT, R20, 0x7feffffe, PT ;  /* 0x7feffffe1400780c */ /* 0x000fc60003f04070 */
[----:B------:R-:W-:-:S05]  /*0670*/  VIADD R20, R18, 0xffffffff ;  /* 0xffffffff12147836 */ /* 0x000fca0000000000 */
[----:B------:R-:W-:Y:S01]  /*0680*/  ISETP.GT.U32.OR P0, PT, R20, 0x7feffffe, P0 ;  /* 0x7feffffe1400780c */ /* 0x000fe20000704470 */
[----:B0-----:R-:W-:-:S08]  /*0690*/  DFMA R12, R10, -R2, 1 ;  /* 0x3ff000000a0c742b */ /* 0x001fd00000000802 */
[----:B------:R-:W-:-:S08]  /*06a0*/  DFMA R12, R12, R12, R12 ;  /* 0x0000000c0c0c722b */ /* 0x000fd0000000000c */
[----:B------:R-:W-:-:S08]  /*06b0*/  DFMA R10, R10, R12, R10 ;  /* 0x0000000c0a0a722b */ /* 0x000fd0000000000a */
[----:B------:R-:W-:-:S08]  /*06c0*/  DFMA R12, R10, -R2, 1 ;  /* 0x3ff000000a0c742b */ /* 0x000fd00000000802 */
[----:B------:R-:W-:-:S08]  /*06d0*/  DFMA R10, R10, R12, R10 ;  /* 0x0000000c0a0a722b */ /* 0x000fd0000000000a */
[----:B------:R-:W-:-:S08]  /*06e0*/  DMUL R12, R10, R14 ;  /* 0x0000000e0a0c7228 */ /* 0x000fd00000000000 */
[----:B------:R-:W-:-:S08]  /*06f0*/  DFMA R16, R12, -R2, R14 ;  /* 0x800000020c10722b */ /* 0x000fd0000000000e */
[----:B------:R-:W-:Y:S01]  /*0700*/  DFMA R10, R10, R16, R12 ;  /* 0x000000100a0a722b */ /* 0x000fe2000000000c */
[----:B------:R-:W-:Y:S10]  /*0710*/  @P0 BRA `(.L_x_1) ;  /* 0x0000000000740947 */ /* 0x000ff40003800000 */
[----:B------:R-:W-:Y:S01]  /*0720*/  LOP3.LUT R16, R5, 0x7ff00000, RZ, 0xc0, !PT ;  /* 0x7ff0000005107812 */ /* 0x000fe200078ec0ff */
[----:B------:R-:W-:-:S03]  /*0730*/  IMAD.MOV.U32 R12, RZ, RZ, 0x40000000 ;  /* 0x40000000ff0c7424 */ /* 0x000fc600078e00ff */
[C---:B------:R-:W-:Y:S02]  /*0740*/  IADD3 R13, PT, PT, -R16.reuse, RZ, RZ ;  /* 0x000000ff100d7210 */ /* 0x040fe40007ffe1ff */
[----:B------:R-:W-:Y:S01]  /*0750*/  ISETP.LE.U32.AND P0, PT, R16, 0x40000000, PT ;  /* 0x400000001000780c */ /* 0x000fe20003f03070 */
[----:B------:R-:W-:Y:S01]  /*0760*/  IMAD.MOV.U32 R16, RZ, RZ, RZ ;  /* 0x000000ffff107224 */ /* 0x000fe200078e00ff */
[----:B------:R-:W-:Y:S02]  /*0770*/  VIADDMNMX R12, R13, R12, 0xb9600000, !PT ;  /* 0xb96000000d0c7446 */ /* 0x000fe4000780010c */
[----:B------:R-:W-:Y:S02]  /*0780*/  SEL R9, R9, 0x63400000, !P0 ;  /* 0x6340000009097807 */ /* 0x000fe40004000000 */
[----:B------:R-:W-:-:S05]  /*0790*/  VIMNMX R12, PT, PT, R12, 0x46a00000, PT ;  /* 0x46a000000c0c7848 */ /* 0x000fca0003fe0100 */
[----:B------:R-:W-:-:S04]  /*07a0*/  IMAD.IADD R9, R12, 0x1, -R9 ;  /* 0x000000010c097824 */ /* 0x000fc800078e0a09 */
[----:B------:R-:W-:-:S06]  /*07b0*/  VIADD R17, R9, 0x7fe00000 ;  /* 0x7fe0000009117836 */ /* 0x000fcc0000000000 */
[----:B------:R-:W-:-:S10]  /*07c0*/  DMUL R12, R10, R16 ;  /* 0x000000100a0c7228 */ /* 0x000fd40000000000 */
[----:B------:R-:W-:-:S13]  /*07d0*/  FSETP.GTU.AND P0, PT, |R13|, 1.469367938527859385e-39, PT ;  /* 0x001000000d00780b */ /* 0x000fda0003f0c200 */
[----:B------:R-:W-:Y:S05]  /*07e0*/  @P0 BRA `(.L_x_2) ;  /* 0x0000000000840947 */ /* 0x000fea0003800000 */
[----:B------:R-:W-:Y:S01]  /*07f0*/  DFMA R2, R10, -R2, R14 ;  /* 0x800000020a02722b */ /* 0x000fe2000000000e */
[----:B------:R-:W-:-:S09]  /*0800*/  MOV R16, RZ ;  /* 0x000000ff00107202 */ /* 0x000fd20000000f00 */
[C---:B------:R-:W-:Y:S02]  /*0810*/  FSETP.NEU.AND P0, PT, R3.reuse, RZ, PT ;  /* 0x000000ff0300720b */ /* 0x040fe40003f0d000 */
[----:B------:R-:W-:-:S04]  /*0820*/  LOP3.LUT R5, R3, 0x80000000, R5, 0x48, !PT ;  /* 0x8000000003057812 */ /* 0x000fc800078e4805 */
[----:B------:R-:W-:-:S07]  /*0830*/  LOP3.LUT R17, R5, R17, RZ, 0xfc, !PT ;  /* 0x0000001105117212 */ /* 0x000fce00078efcff */
[----:B------:R-:W-:Y:S05]  /*0840*/  @!P0 BRA `(.L_x_2) ;  /* 0x00000000006c8947 */ /* 0x000fea0003800000 */
[----:B------:R-:W-:Y:S01]  /*0850*/  IMAD.MOV R3, RZ, RZ, -R9 ;  /* 0x000000ffff037224 */ /* 0x000fe200078e0a09 */
[----:B------:R-:W-:Y:S01]  /*0860*/  IADD3 R9, PT, PT, -R9, -0x43300000, RZ ;  /* 0xbcd0000009097810 */ /* 0x000fe20007ffe1ff */
[----:B------:R-:W-:-:S06]  /*0870*/  IMAD.MOV.U32 R2, RZ, RZ, RZ ;  /* 0x000000ffff027224 */ /* 0x000fcc00078e00ff */
[----:B------:R-:W-:Y:S02]  /*0880*/  DFMA R2, R12, -R2, R10 ;  /* 0x800000020c02722b */ /* 0x000fe4000000000a */
[----:B------:R-:W-:-:S08]  /*0890*/  DMUL.RP R10, R10, R16 ;  /* 0x000000100a0a7228 */ /* 0x000fd00000008000 */
[----:B------:R-:W-:Y:S02]  /*08a0*/  FSETP.NEU.AND P0, PT, |R3|, R9, PT ;  /* 0x000000090300720b */ /* 0x000fe40003f0d200 */
[----:B------:R-:W-:Y:S02]  /*08b0*/  LOP3.LUT R5, R11, R5, RZ, 0x3c, !PT ;  /* 0x000000050b057212 */ /* 0x000fe400078e3cff */
[----:B------:R-:W-:Y:S02]  /*08c0*/  FSEL R12, R10, R12, !P0 ;  /* 0x0000000c0a0c7208 */ /* 0x000fe40004000000 */
[----:B------:R-:W-:Y:S01]  /*08d0*/  FSEL R13, R5, R13, !P0 ;  /* 0x0000000d050d7208 */ /* 0x000fe20004000000 */
[----:B------:R-:W-:Y:S06]  /*08e0*/  BRA `(.L_x_2) ;  /* 0x0000000000447947 */ /* 0x000fec0003800000 */
.L_x_1:
[----:B------:R-:W-:-:S14]  /*08f0*/  DSETP.NAN.AND P0, PT, R4, R4, PT ;  /* 0x000000040400722a */ /* 0x000fdc0003f08000 */
[----:B------:R-:W-:Y:S05]  /*0900*/  @P0 BRA `(.L_x_3) ;  /* 0x0000000000340947 */ /* 0x000fea0003800000 */
[----:B------:R-:W-:Y:S01]  /*0910*/  ISETP.NE.AND P0, PT, R19, R18, PT ;  /* 0x000000121300720c */ /* 0x000fe20003f05270 */
[----:B------:R-:W-:Y:S01]  /*0920*/  IMAD.MOV.U32 R12, RZ, RZ, 0x0 ;  /* 0x00000000ff0c7424 */ /* 0x000fe200078e00ff */
[----:B------:R-:W-:-:S11]  /*0930*/  MOV R13, 0xfff80000 ;  /* 0xfff80000000d7802 */ /* 0x000fd60000000f00 */
[----:B------:R-:W-:Y:S05]  /*0940*/  @!P0 BRA `(.L_x_2) ;  /* 0x00000000002c8947 */ /* 0x000fea0003800000 */
[----:B------:R-:W-:Y:S02]  /*0950*/  ISETP.NE.AND P0, PT, R19, 0x7ff00000, PT ;  /* 0x7ff000001300780c */ /* 0x000fe40003f05270 */
[----:B------:R-:W-:Y:S02]  /*0960*/  LOP3.LUT R4, R5, 0x40000000, RZ, 0x3c, !PT ;  /* 0x4000000005047812 */ /* 0x000fe400078e3cff */
[----:B------:R-:W-:Y:S02]  /*0970*/  ISETP.EQ.OR P0, PT, R18, RZ, !P0 ;  /* 0x000000ff1200720c */ /* 0x000fe40004702670 */
[----:B------:R-:W-:-:S11]  /*0980*/  LOP3.LUT R13, R4, 0x80000000, RZ, 0xc0, !PT ;  /* 0x80000000040d7812 */ /* 0x000fd600078ec0ff */
[----:B------:R-:W-:Y:S01]  /*0990*/  @P0 LOP3.LUT R2, R13, 0x7ff00000, RZ, 0xfc, !PT ;  /* 0x7ff000000d020812 */ /* 0x000fe200078efcff */
[----:B------:R-:W-:Y:S02]  /*09a0*/  @!P0 IMAD.MOV.U32 R12, RZ, RZ, RZ ;  /* 0x000000ffff0c8224 */ /* 0x000fe400078e00ff */
[----:B------:R-:W-:Y:S01]  /*09b0*/  @P0 IMAD.MOV.U32 R12, RZ, RZ, RZ ;  /* 0x000000ffff0c0224 */ /* 0x000fe200078e00ff */
[----:B------:R-:W-:Y:S01]  /*09c0*/  @P0 MOV R13, R2 ;  /* 0x00000002000d0202 */ /* 0x000fe20000000f00 */
[----:B------:R-:W-:Y:S06]  /*09d0*/  BRA `(.L_x_2) ;  /* 0x0000000000087947 */ /* 0x000fec0003800000 */
.L_x_3:
[----:B------:R-:W-:Y:S01]  /*09e0*/  LOP3.LUT R13, R5, 0x80000, RZ, 0xfc, !PT ;  /* 0x00080000050d7812 */ /* 0x000fe200078efcff */
[----:B------:R-:W-:-:S07]  /*09f0*/  IMAD.MOV.U32 R12, RZ, RZ, R4 ;  /* 0x000000ffff0c7224 */ /* 0x000fce00078e0004 */
.L_x_2:
[----:B------:R-:W-:Y:S01]  /*0a00*/  IMAD.MOV.U32 R9, RZ, RZ, 0x0 ;  /* 0x00000000ff097424 */ /* 0x000fe200078e00ff */
[----:B------:R-:W-:Y:S01]  /*0a10*/  MOV R3, R13 ;  /* 0x0000000d00037202 */ /* 0x000fe20000000f00 */
[----:B------:R-:W-:Y:S02]  /*0a20*/  IMAD.MOV.U32 R2, RZ, RZ, R12 ;  /* 0x000000ffff027224 */ /* 0x000fe400078e000c */
[----:B------:R-:W-:Y:S05]  /*0a30*/  RET.REL.NODEC R8 `(_Z9iterationPPPdS1_S1_i) ;  /* 0xfffffff408707950 */ /* 0x000fea0003c3ffff */
.L_x_4:
[----:B------:R-:W-:-:S00]  /*0a40*/  BRA `(.L_x_4) ;  /* 0xfffffffc00fc7947 */ /* 0x000fc0000383ffff */
[----:B------:R-:W-:-:S00]  /*0a50*/  NOP ;  /* 0x0000000000007918 */ /* 0x000fc00000000000 */
        /* <DEDUP_REMOVED lines=10> */
.L_x_5:


//--------------------- .nv.shared.reserved.0     --------------------------
	.section	.nv.shared.reserved.0,"aw",@nobits
	.weak		__nv_reservedSMEM_offset_0_alias
	.size		__nv_reservedSMEM_offset_0_alias, 0, 64
	.other		__nv_reservedSMEM_offset_0_alias,@"STO_CUDA_RESERVED_SHARED STV_DEFAULT"
__nv_reservedSMEM_offset_0_alias:
	.zero		0
	.zero		64


//--------------------- .nv.constant0._Z9iterationPPPdS1_S1_i --------------------------
	.section	.nv.constant0._Z9iterationPPPdS1_S1_i,"a",@progbits
	.sectionflags	@""
	.align	4
.nv.constant0._Z9iterationPPPdS1_S1_i:
	.zero		924


//--------------------- SYMBOLS --------------------------

	.type		.nv.reservedSmem.offset0,@object
	.size		.nv.reservedSmem.offset0,0x4
